//
// Generated by NVIDIA NVVM Compiler
//
// Compiler Build ID: CL-36424714
// Cuda compilation tools, release 13.0, V13.0.88
// Based on NVVM 20.0.0
//

.version 9.0
.target sm_100
.address_size 64

	// .globl	_Z26matmul_global_mem_coalesceILj32EEvPKfS1_Pfiiiff

.visible .entry _Z26matmul_global_mem_coalesceILj32EEvPKfS1_Pfiiiff(
	.param .u64 .ptr .align 1 _Z26matmul_global_mem_coalesceILj32EEvPKfS1_Pfiiiff_param_0,
	.param .u64 .ptr .align 1 _Z26matmul_global_mem_coalesceILj32EEvPKfS1_Pfiiiff_param_1,
	.param .u64 .ptr .align 1 _Z26matmul_global_mem_coalesceILj32EEvPKfS1_Pfiiiff_param_2,
	.param .u32 _Z26matmul_global_mem_coalesceILj32EEvPKfS1_Pfiiiff_param_3,
	.param .u32 _Z26matmul_global_mem_coalesceILj32EEvPKfS1_Pfiiiff_param_4,
	.param .u32 _Z26matmul_global_mem_coalesceILj32EEvPKfS1_Pfiiiff_param_5,
	.param .f32 _Z26matmul_global_mem_coalesceILj32EEvPKfS1_Pfiiiff_param_6,
	.param .f32 _Z26matmul_global_mem_coalesceILj32EEvPKfS1_Pfiiiff_param_7
)
{
	.reg .pred 	%p<13>;
	.reg .b32 	%r<47>;
	.reg .b32 	%f<73>;
	.reg .b64 	%rd<40>;

	ld.param.u64 	%rd5, [_Z26matmul_global_mem_coalesceILj32EEvPKfS1_Pfiiiff_param_0];
	ld.param.u64 	%rd6, [_Z26matmul_global_mem_coalesceILj32EEvPKfS1_Pfiiiff_param_1];
	ld.param.u64 	%rd4, [_Z26matmul_global_mem_coalesceILj32EEvPKfS1_Pfiiiff_param_2];
	ld.param.u32 	%r22, [_Z26matmul_global_mem_coalesceILj32EEvPKfS1_Pfiiiff_param_3];
	ld.param.u32 	%r23, [_Z26matmul_global_mem_coalesceILj32EEvPKfS1_Pfiiiff_param_4];
	ld.param.u32 	%r21, [_Z26matmul_global_mem_coalesceILj32EEvPKfS1_Pfiiiff_param_5];
	ld.param.f32 	%f13, [_Z26matmul_global_mem_coalesceILj32EEvPKfS1_Pfiiiff_param_6];
	ld.param.f32 	%f14, [_Z26matmul_global_mem_coalesceILj32EEvPKfS1_Pfiiiff_param_7];
	cvta.to.global.u64 	%rd1, %rd6;
	cvta.to.global.u64 	%rd2, %rd5;
	mov.u32 	%r24, %ctaid.x;
	shl.b32 	%r25, %r24, 5;
	mov.u32 	%r26, %tid.x;
	shr.u32 	%r27, %r26, 5;
	or.b32  	%r1, %r25, %r27;
	mov.u32 	%r28, %ctaid.y;
	shl.b32 	%r29, %r28, 5;
	and.b32  	%r30, %r26, 31;
	or.b32  	%r31, %r29, %r30;
	setp.ge.s32 	%p1, %r1, %r22;
	setp.ge.s32 	%p2, %r31, %r23;
	or.pred  	%p3, %p1, %p2;
	@%p3 bra 	$L__BB0_14;
	setp.lt.s32 	%p4, %r21, 1;
	mov.f32 	%f72, 0f00000000;
	@%p4 bra 	$L__BB0_13;
	mul.lo.s32 	%r3, %r21, %r1;
	and.b32  	%r4, %r21, 7;
	setp.lt.u32 	%p5, %r21, 8;
	mov.f32 	%f72, 0f00000000;
	mov.b32 	%r45, 0;
	@%p5 bra 	$L__BB0_5;
	and.b32  	%r45, %r21, 2147483640;
	neg.s32 	%r43, %r45;
	shl.b32 	%r7, %r23, 3;
	add.s64 	%rd3, %rd2, 16;
	mov.f32 	%f72, 0f00000000;
	mul.wide.s32 	%rd11, %r23, 4;
	mov.u32 	%r41, %r3;
	mov.u32 	%r42, %r31;
$L__BB0_4:
	.pragma "nounroll";
	mul.wide.s32 	%rd7, %r41, 4;
	add.s64 	%rd8, %rd3, %rd7;
	ld.global.f32 	%f19, [%rd8+-16];
	mul.wide.s32 	%rd9, %r42, 4;
	add.s64 	%rd10, %rd1, %rd9;
	ld.global.f32 	%f20, [%rd10];
	fma.rn.f32 	%f21, %f19, %f20, %f72;
	ld.global.f32 	%f22, [%rd8+-12];
	add.s64 	%rd12, %rd10, %rd11;
	ld.global.f32 	%f23, [%rd12];
	fma.rn.f32 	%f24, %f22, %f23, %f21;
	ld.global.f32 	%f25, [%rd8+-8];
	add.s64 	%rd13, %rd12, %rd11;
	ld.global.f32 	%f26, [%rd13];
	fma.rn.f32 	%f27, %f25, %f26, %f24;
	ld.global.f32 	%f28, [%rd8+-4];
	add.s64 	%rd14, %rd13, %rd11;
	ld.global.f32 	%f29, [%rd14];
	fma.rn.f32 	%f30, %f28, %f29, %f27;
	ld.global.f32 	%f31, [%rd8];
	add.s64 	%rd15, %rd14, %rd11;
	ld.global.f32 	%f32, [%rd15];
	fma.rn.f32 	%f33, %f31, %f32, %f30;
	ld.global.f32 	%f34, [%rd8+4];
	add.s64 	%rd16, %rd15, %rd11;
	ld.global.f32 	%f35, [%rd16];
	fma.rn.f32 	%f36, %f34, %f35, %f33;
	ld.global.f32 	%f37, [%rd8+8];
	add.s64 	%rd17, %rd16, %rd11;
	ld.global.f32 	%f38, [%rd17];
	fma.rn.f32 	%f39, %f37, %f38, %f36;
	ld.global.f32 	%f40, [%rd8+12];
	add.s64 	%rd18, %rd17, %rd11;
	ld.global.f32 	%f41, [%rd18];
	fma.rn.f32 	%f72, %f40, %f41, %f39;
	add.s32 	%r43, %r43, 8;
	add.s32 	%r42, %r42, %r7;
	add.s32 	%r41, %r41, 8;
	setp.ne.s32 	%p6, %r43, 0;
	@%p6 bra 	$L__BB0_4;
$L__BB0_5:
	setp.eq.s32 	%p7, %r4, 0;
	@%p7 bra 	$L__BB0_13;
	and.b32  	%r15, %r21, 3;
	setp.lt.u32 	%p8, %r4, 4;
	@%p8 bra 	$L__BB0_8;
	add.s32 	%r33, %r45, %r3;
	mul.wide.s32 	%rd19, %r33, 4;
	add.s64 	%rd20, %rd2, %rd19;
	ld.global.f32 	%f43, [%rd20];
	mad.lo.s32 	%r34, %r45, %r23, %r31;
	mul.wide.s32 	%rd21, %r34, 4;
	add.s64 	%rd22, %rd1, %rd21;
	ld.global.f32 	%f44, [%rd22];
	fma.rn.f32 	%f45, %f43, %f44, %f72;
	ld.global.f32 	%f46, [%rd20+4];
	mul.wide.s32 	%rd23, %r23, 4;
	add.s64 	%rd24, %rd22, %rd23;
	ld.global.f32 	%f47, [%rd24];
	fma.rn.f32 	%f48, %f46, %f47, %f45;
	ld.global.f32 	%f49, [%rd20+8];
	add.s64 	%rd25, %rd24, %rd23;
	ld.global.f32 	%f50, [%rd25];
	fma.rn.f32 	%f51, %f49, %f50, %f48;
	ld.global.f32 	%f52, [%rd20+12];
	add.s64 	%rd26, %rd25, %rd23;
	ld.global.f32 	%f53, [%rd26];
	fma.rn.f32 	%f72, %f52, %f53, %f51;
	add.s32 	%r45, %r45, 4;
$L__BB0_8:
	setp.eq.s32 	%p9, %r15, 0;
	@%p9 bra 	$L__BB0_13;
	setp.eq.s32 	%p10, %r15, 1;
	@%p10 bra 	$L__BB0_11;
	add.s32 	%r35, %r45, %r3;
	mul.wide.s32 	%rd27, %r35, 4;
	add.s64 	%rd28, %rd2, %rd27;
	ld.global.f32 	%f55, [%rd28];
	mad.lo.s32 	%r36, %r45, %r23, %r31;
	mul.wide.s32 	%rd29, %r36, 4;
	add.s64 	%rd30, %rd1, %rd29;
	ld.global.f32 	%f56, [%rd30];
	fma.rn.f32 	%f57, %f55, %f56, %f72;
	ld.global.f32 	%f58, [%rd28+4];
	mul.wide.s32 	%rd31, %r23, 4;
	add.s64 	%rd32, %rd30, %rd31;
	ld.global.f32 	%f59, [%rd32];
	fma.rn.f32 	%f72, %f58, %f59, %f57;
	add.s32 	%r45, %r45, 2;
$L__BB0_11:
	and.b32  	%r37, %r21, 1;
	setp.eq.b32 	%p11, %r37, 1;
	not.pred 	%p12, %p11;
	@%p12 bra 	$L__BB0_13;
	add.s32 	%r38, %r45, %r3;
	mul.wide.s32 	%rd33, %r38, 4;
	add.s64 	%rd34, %rd2, %rd33;
	ld.global.f32 	%f60, [%rd34];
	mad.lo.s32 	%r39, %r45, %r23, %r31;
	mul.wide.s32 	%rd35, %r39, 4;
	add.s64 	%rd36, %rd1, %rd35;
	ld.global.f32 	%f61, [%rd36];
	fma.rn.f32 	%f72, %f60, %f61, %f72;
$L__BB0_13:
	mad.lo.s32 	%r40, %r23, %r1, %r31;
	cvta.to.global.u64 	%rd37, %rd4;
	mul.wide.s32 	%rd38, %r40, 4;
	add.s64 	%rd39, %rd37, %rd38;
	ld.global.f32 	%f62, [%rd39];
	mul.f32 	%f63, %f14, %f62;
	fma.rn.f32 	%f64, %f13, %f72, %f63;
	st.global.f32 	[%rd39], %f64;
$L__BB0_14:
	ret;

}


// ===== COMPILED SASS (sm_100) =====

	.target	sm_100

	.elftype	@"ET_EXEC"


//--------------------- .note.nv.tkinfo           --------------------------
	.section	.note.nv.tkinfo,"",@"SHT_NOTE"
	.sectionflags	@"SHF_NOTE_NV_TKINFO"
	.tkinfo
        /*0018*/ 	.word	0x00000002
        /*0030*/ 	.string	""
        /*0030*/ 	.string	"ptxas"
        /*0030*/ 	.string	"Cuda compilation tools, release 13.0, V13.0.88"
        /*0030*/ 	.string	"Build cuda_13.0.r13.0/compiler.36424714_0"
        /*0030*/ 	.string	"-arch sm_100 -m 64 "



//--------------------- .note.nv.cuinfo           --------------------------
	.section	.note.nv.cuinfo,"",@"SHT_NOTE"
	.sectionflags	@"SHF_NOTE_NV_CUINFO"
        /*0018*/ 	.short	0x0002
        /*001a*/ 	.short	0x0064
        /*001c*/ 	.short	0x0082
	.zero		2


//--------------------- .nv.info                  --------------------------
	.section	.nv.info,"",@"SHT_CUDA_INFO"
	.align	4


	//----- nvinfo : EIATTR_REGCOUNT
	.align		4
        /*0000*/ 	.byte	0x04, 0x2f
        /*0002*/ 	.short	(.L_1 - .L_0)
	.align		4
.L_0:
        /*0004*/ 	.word	index@(_Z26matmul_global_mem_coalesceILj32EEvPKfS1_Pfiiiff)
        /*0008*/ 	.word	0x00000020


	//----- nvinfo : EIATTR_FRAME_SIZE
	.align		4
.L_1:
        /*000c*/ 	.byte	0x04, 0x11
        /*000e*/ 	.short	(.L_3 - .L_2)
	.align		4
.L_2:
        /*0010*/ 	.word	index@(_Z26matmul_global_mem_coalesceILj32EEvPKfS1_Pfiiiff)
        /*0014*/ 	.word	0x00000000


	//----- nvinfo : EIATTR_MIN_STACK_SIZE
	.align		4
.L_3:
        /*0018*/ 	.byte	0x04, 0x12
        /*001a*/ 	.short	(.L_5 - .L_4)
	.align		4
.L_4:
        /*001c*/ 	.word	index@(_Z26matmul_global_mem_coalesceILj32EEvPKfS1_Pfiiiff)
        /*0020*/ 	.word	0x00000000
.L_5:


//--------------------- .nv.compat                --------------------------
	.section	.nv.compat,"",@"SHT_CUDA_COMPAT_INFO"
	.align	4
        /*0000*/ 	.byte	0x02, 0x09, 0x00, 0x00, 0x02, 0x02, 0x01, 0x00, 0x02, 0x05, 0x05, 0x00, 0x03, 0x07, 0x01, 0x01
        /*0010*/ 	.byte	0x02, 0x03, 0x00, 0x00, 0x02, 0x06, 0x01, 0x00, 0x04, 0x0b, 0x08, 0x00, 0x09, 0x00, 0x00, 0x00
        /*0020*/ 	.byte	0x00, 0x00, 0x00, 0x00


//--------------------- .nv.info._Z26matmul_global_mem_coalesceILj32EEvPKfS1_Pfiiiff --------------------------
	.section	.nv.info._Z26matmul_global_mem_coalesceILj32EEvPKfS1_Pfiiiff,"",@"SHT_CUDA_INFO"
	.sectionflags	@""
	.align	4


	//----- nvinfo : EIATTR_CUDA_API_VERSION
	.align		4
        /*0000*/ 	.byte	0x04, 0x37
        /*0002*/ 	.short	(.L_7 - .L_6)
.L_6:
        /*0004*/ 	.word	0x00000082


	//----- nvinfo : EIATTR_KPARAM_INFO
	.align		4
.L_7:
        /*0008*/ 	.byte	0x04, 0x17
        /*000a*/ 	.short	(.L_9 - .L_8)
.L_8:
        /*000c*/ 	.word	0x00000000
        /*0010*/ 	.short	0x0007
        /*0012*/ 	.short	0x0028
        /*0014*/ 	.byte	0x00, 0xf0, 0x11, 0x00


	//----- nvinfo : EIATTR_KPARAM_INFO
	.align		4
.L_9:
        /*0018*/ 	.byte	0x04, 0x17
        /*001a*/ 	.short	(.L_11 - .L_10)
.L_10:
        /*001c*/ 	.word	0x00000000
        /*0020*/ 	.short	0x0006
        /*0022*/ 	.short	0x0024
        /*0024*/ 	.byte	0x00, 0xf0, 0x11, 0x00


	//----- nvinfo : EIATTR_KPARAM_INFO
	.align		4
.L_11:
        /*0028*/ 	.byte	0x04, 0x17
        /*002a*/ 	.short	(.L_13 - .L_12)
.L_12:
        /*002c*/ 	.word	0x00000000
        /*0030*/ 	.short	0x0005
        /*0032*/ 	.short	0x0020
        /*0034*/ 	.byte	0x00, 0xf0, 0x11, 0x00


	//----- nvinfo : EIATTR_KPARAM_INFO
	.align		4
.L_13:
        /*0038*/ 	.byte	0x04, 0x17
        /*003a*/ 	.short	(.L_15 - .L_14)
.L_14:
        /*003c*/ 	.word	0x00000000
        /*0040*/ 	.short	0x0004
        /*0042*/ 	.short	0x001c
        /*0044*/ 	.byte	0x00, 0xf0, 0x11, 0x00


	//----- nvinfo : EIATTR_KPARAM_INFO
	.align		4
.L_15:
        /*0048*/ 	.byte	0x04, 0x17
        /*004a*/ 	.short	(.L_17 - .L_16)
.L_16:
        /*004c*/ 	.word	0x00000000
        /*0050*/ 	.short	0x0003
        /*0052*/ 	.short	0x0018
        /*0054*/ 	.byte	0x00, 0xf0, 0x11, 0x00


	//----- nvinfo : EIATTR_KPARAM_INFO
	.align		4
.L_17:
        /*0058*/ 	.byte	0x04, 0x17
        /*005a*/ 	.short	(.L_19 - .L_18)
.L_18:
        /*005c*/ 	.word	0x00000000
        /*0060*/ 	.short	0x0002
        /*0062*/ 	.short	0x0010
        /*0064*/ 	.byte	0x00, 0xf5, 0x21, 0x00


	//----- nvinfo : EIATTR_KPARAM_INFO
	.align		4
.L_19:
        /*0068*/ 	.byte	0x04, 0x17
        /*006a*/ 	.short	(.L_21 - .L_20)
.L_20:
        /*006c*/ 	.word	0x00000000
        /*0070*/ 	.short	0x0001
        /*0072*/ 	.short	0x0008
        /*0074*/ 	.byte	0x00, 0xf5, 0x21, 0x00


	//----- nvinfo : EIATTR_KPARAM_INFO
	.align		4
.L_21:
        /*0078*/ 	.byte	0x04, 0x17
        /*007a*/ 	.short	(.L_23 - .L_22)
.L_22:
        /*007c*/ 	.word	0x00000000
        /*0080*/ 	.short	0x0000
        /*0082*/ 	.short	0x0000
        /*0084*/ 	.byte	0x00, 0xf5, 0x21, 0x00


	//----- nvinfo : EIATTR_SPARSE_MMA_MASK
	.align		4
.L_23:
        /*0088*/ 	.byte	0x03, 0x50
        /*008a*/ 	.short	0x0000


	//----- nvinfo : EIATTR_MAXREG_COUNT
	.align		4
        /*008c*/ 	.byte	0x03, 0x1b
        /*008e*/ 	.short	0x00ff


	//----- nvinfo : EIATTR_MERCURY_ISA_VERSION
	.align		4
        /*0090*/ 	.byte	0x03, 0x5f
        /*0092*/ 	.short	0x0101


	//----- nvinfo : EIATTR_VRC_CTA_INIT_COUNT
	.align		4
        /*0094*/ 	.byte	0x02, 0x4a
	.zero		1
	.zero		1


	//----- nvinfo : EIATTR_EXIT_INSTR_OFFSETS
	.align		4
        /*0098*/ 	.byte	0x04, 0x1c
        /*009a*/ 	.short	(.L_25 - .L_24)


	//   ....[0]....
.L_24:
        /*009c*/ 	.word	0x000000c0


	//   ....[1]....
        /*00a0*/ 	.word	0x00000890


	//----- nvinfo : EIATTR_CBANK_PARAM_SIZE
	.align		4
.L_25:
        /*00a4*/ 	.byte	0x03, 0x19
        /*00a6*/ 	.short	0x002c


	//----- nvinfo : EIATTR_PARAM_CBANK
	.align		4
        /*00a8*/ 	.byte	0x04, 0x0a
        /*00aa*/ 	.short	(.L_27 - .L_26)
	.align		4
.L_26:
        /*00ac*/ 	.word	index@(.nv.constant0._Z26matmul_global_mem_coalesceILj32EEvPKfS1_Pfiiiff)
        /*00b0*/ 	.short	0x0380
        /*00b2*/ 	.short	0x002c


	//----- nvinfo : EIATTR_SW_WAR
	.align		4
.L_27:
        /*00b4*/ 	.byte	0x04, 0x36
        /*00b6*/ 	.short	(.L_29 - .L_28)
.L_28:
        /*00b8*/ 	.word	0x00000008
.L_29:


//--------------------- .nv.callgraph             --------------------------
	.section	.nv.callgraph,"",@"SHT_CUDA_CALLGRAPH"
	.align	4
	.sectionentsize	8
	.align		4
        /*0000*/ 	.word	0x00000000
	.align		4
        /*0004*/ 	.word	0xffffffff
	.align		4
        /*0008*/ 	.word	0x00000000
	.align		4
        /*000c*/ 	.word	0xfffffffe
	.align		4
        /*0010*/ 	.word	0x00000000
	.align		4
        /*0014*/ 	.word	0xfffffffd
	.align		4
        /*0018*/ 	.word	0x00000000
	.align		4
        /*001c*/ 	.word	0xfffffffc


//--------------------- .text._Z26matmul_global_mem_coalesceILj32EEvPKfS1_Pfiiiff --------------------------
	.section	.text._Z26matmul_global_mem_coalesceILj32EEvPKfS1_Pfiiiff,"ax",@progbits
	.align	128
        .global         _Z26matmul_global_mem_coalesceILj32EEvPKfS1_Pfiiiff
        .type           _Z26matmul_global_mem_coalesceILj32EEvPKfS1_Pfiiiff,@function
        .size           _Z26matmul_global_mem_coalesceILj32EEvPKfS1_Pfiiiff,(.L_x_5 - _Z26matmul_global_mem_coalesceILj32EEvPKfS1_Pfiiiff)
        .other          _Z26matmul_global_mem_coalesceILj32EEvPKfS1_Pfiiiff,@"STO_CUDA_ENTRY STV_DEFAULT"
_Z26matmul_global_mem_coalesceILj32EEvPKfS1_Pfiiiff:
.text._Z26matmul_global_mem_coalesceILj32EEvPKfS1_Pfiiiff:
[----:B------:R-:W-:Y:S01]  /*0000*/  LDC R1, c[0x0][0x37c] ;  /* 0x0000df00ff017b82 */ /* 0x000fe20000000800 */
[----:B------:R-:W0:Y:S07]  /*0010*/  S2R R0, SR_TID.X ;  /* 0x0000000000007919 */ /* 0x000e2e0000002100 */
[----:B------:R-:W1:Y:S01]  /*0020*/  S2UR UR4, SR_CTAID.X ;  /* 0x00000000000479c3 */ /* 0x000e620000002500 */
[----:B------:R-:W2:Y:S07]  /*0030*/  S2R R5, SR_CTAID.Y ;  /* 0x0000000000057919 */ /* 0x000eae0000002600 */
[----:B------:R-:W3:Y:S01]  /*0040*/  LDC.64 R2, c[0x0][0x398] ;  /* 0x0000e600ff027b82 */ /* 0x000ee20000000a00 */
[----:B-1----:R-:W-:Y:S01]  /*0050*/  USHF.L.U32 UR4, UR4, 0x5, URZ ;  /* 0x0000000504047899 */ /* 0x002fe200080006ff */
[----:B0-----:R-:W-:-:S02]  /*0060*/  LOP3.LUT R16, R0, 0x1f, RZ, 0xc0, !PT ;  /* 0x0000001f00107812 */ /* 0x001fc400078ec0ff */
[----:B------:R-:W-:Y:S02]  /*0070*/  SHF.R.U32.HI R0, RZ, 0x5, R0 ;  /* 0x00000005ff007819 */ /* 0x000fe40000011600 */
[----:B--2---:R-:W-:Y:S02]  /*0080*/  LEA R16, R5, R16, 0x5 ;  /* 0x0000001005107211 */ /* 0x004fe400078e28ff */
[----:B------:R-:W-:Y:S02]  /*0090*/  LOP3.LUT R0, R0, UR4, RZ, 0xfc, !PT ;  /* 0x0000000400007c12 */ /* 0x000fe4000f8efcff */
[----:B---3--:R-:W-:-:S04]  /*00a0*/  ISETP.GE.AND P0, PT, R16, R3, PT ;  /* 0x000000031000720c */ /* 0x008fc80003f06270 */
[----:B------:R-:W-:-:S13]  /*00b0*/  ISETP.GE.OR P0, PT, R0, R2, P0 ;  /* 0x000000020000720c */ /* 0x000fda0000706670 */
[----:B------:R-:W-:Y:S05]  /*00c0*/  @P0 EXIT ;  /* 0x000000000000094d */ /* 0x000fea0003800000 */
[----:B------:R-:W0:Y:S01]  /*00d0*/  LDC R17, c[0x0][0x3a0] ;  /* 0x0000e800ff117b82 */ /* 0x000e220000000800 */
[----:B------:R-:W1:Y:S01]  /*00e0*/  LDCU.64 UR6, c[0x0][0x358] ;  /* 0x00006b00ff0677ac */ /* 0x000e620008000a00 */
[----:B------:R-:W-:Y:S01]  /*00f0*/  HFMA2 R26, -RZ, RZ, 0, 0 ;  /* 0x00000000ff1a7431 */ /* 0x000fe200000001ff */
[----:B0-----:R-:W-:-:S13]  /*0100*/  ISETP.GE.AND P0, PT, R17, 0x1, PT ;  /* 0x000000011100780c */ /* 0x001fda0003f06270 */
[----:B-1----:R-:W-:Y:S05]  /*0110*/  @!P0 BRA `(.L_x_0) ;  /* 0x0000000400b88947 */ /* 0x002fea0003800000 */
[C---:B------:R-:W-:Y:S01]  /*0120*/  ISETP.GE.U32.AND P1, PT, R17.reuse, 0x8, PT ;  /* 0x000000081100780c */ /* 0x040fe20003f26070 */
[----:B------:R-:W-:Y:S01]  /*0130*/  IMAD R18, R0, R17, RZ ;  /* 0x0000001100127224 */ /* 0x000fe200078e02ff */
[----:B------:R-:W-:Y:S02]  /*0140*/  LOP3.LUT R25, R17, 0x7, RZ, 0xc0, !PT ;  /* 0x0000000711197812 */ /* 0x000fe400078ec0ff */
[----:B------:R-:W-:Y:S02]  /*0150*/  MOV R26, RZ ;  /* 0x000000ff001a7202 */ /* 0x000fe40000000f00 */
[----:B------:R-:W-:Y:S02]  /*0160*/  ISETP.NE.AND P0, PT, R25, RZ, PT ;  /* 0x000000ff1900720c */ /* 0x000fe40003f05270 */
[----:B------:R-:W-:-:S05]  /*0170*/  MOV R19, RZ ;  /* 0x000000ff00137202 */ /* 0x000fca0000000f00 */
[----:B------:R-:W-:Y:S06]  /*0180*/  @!P1 BRA `(.L_x_1) ;  /* 0x0000000000c49947 */ /* 0x000fec0003800000 */
[----:B------:R-:W0:Y:S01]  /*0190*/  LDCU.64 UR4, c[0x0][0x380] ;  /* 0x00007000ff0477ac */ /* 0x000e220008000a00 */
[----:B------:R-:W-:Y:S02]  /*01a0*/  LOP3.LUT R19, R17, 0x7ffffff8, RZ, 0xc0, !PT ;  /* 0x7ffffff811137812 */ /* 0x000fe400078ec0ff */
[----:B------:R-:W-:Y:S02]  /*01b0*/  MOV R26, RZ ;  /* 0x000000ff001a7202 */ /* 0x000fe40000000f00 */
[----:B------:R-:W-:Y:S02]  /*01c0*/  MOV R2, R18 ;  /* 0x0000001200027202 */ /* 0x000fe40000000f00 */
[----:B------:R-:W-:Y:S02]  /*01d0*/  MOV R22, R16 ;  /* 0x0000001000167202 */ /* 0x000fe40000000f00 */
[----:B------:R-:W-:Y:S01]  /*01e0*/  IADD3 R20, PT, PT, -R19, RZ, RZ ;  /* 0x000000ff13147210 */ /* 0x000fe20007ffe1ff */
[----:B0-----:R-:W-:-:S04]  /*01f0*/  UIADD3 UR4, UP0, UPT, UR4, 0x10, URZ ;  /* 0x0000001004047890 */ /* 0x001fc8000ff1e0ff */
[----:B------:R-:W-:-:S12]  /*0200*/  UIADD3.X UR5, UPT, UPT, URZ, UR5, URZ, UP0, !UPT ;  /* 0x00000005ff057290 */ /* 0x000fd800087fe4ff */
.L_x_2:
[----:B------:R-:W0:Y:S01]  /*0210*/  LDC.64 R14, c[0x0][0x388] ;  /* 0x0000e200ff0e7b82 */ /* 0x000e220000000a00 */
[----:B------:R-:W-:Y:S02]  /*0220*/  MOV R4, UR4 ;  /* 0x0000000400047c02 */ /* 0x000fe40008000f00 */
[----:B------:R-:W-:-:S03]  /*0230*/  MOV R5, UR5 ;  /* 0x0000000500057c02 */ /* 0x000fc60008000f00 */
[----:B------:R-:W-:-:S05]  /*0240*/  IMAD.WIDE R4, R2, 0x4, R4 ;  /* 0x0000000402047825 */ /* 0x000fca00078e0204 */
[----:B------:R-:W2:Y:S04]  /*0250*/  LDG.E R21, desc[UR6][R4.64+-0x10] ;  /* 0xfffff00604157981 */ /* 0x000ea8000c1e1900 */
[----:B------:R-:W3:Y:S04]  /*0260*/  LDG.E R23, desc[UR6][R4.64+-0xc] ;  /* 0xfffff40604177981 */ /* 0x000ee8000c1e1900 */
[----:B------:R-:W4:Y:S01]  /*0270*/  LDG.E R29, desc[UR6][R4.64+-0x8] ;  /* 0xfffff806041d7981 */ /* 0x000f22000c1e1900 */
[----:B0-----:R-:W-:-:S05]  /*0280*/  IMAD.WIDE R14, R22, 0x4, R14 ;  /* 0x00000004160e7825 */ /* 0x001fca00078e020e */
[----:B------:R0:W2:Y:S01]  /*0290*/  LDG.E R24, desc[UR6][R14.64] ;  /* 0x000000060e187981 */ /* 0x0000a2000c1e1900 */
[----:B------:R-:W-:-:S04]  /*02a0*/  IMAD.WIDE R12, R3, 0x4, R14 ;  /* 0x00000004030c7825 */ /* 0x000fc800078e020e */
[C---:B------:R-:W-:Y:S02]  /*02b0*/  IMAD.WIDE R6, R3.reuse, 0x4, R12 ;  /* 0x0000000403067825 */ /* 0x040fe400078e020c */
[----:B------:R-:W3:Y:S02]  /*02c0*/  LDG.E R12, desc[UR6][R12.64] ;  /* 0x000000060c0c7981 */ /* 0x000ee4000c1e1900 */
[C---:B------:R-:W-:Y:S02]  /*02d0*/  IMAD.WIDE R8, R3.reuse, 0x4, R6 ;  /* 0x0000000403087825 */ /* 0x040fe400078e0206 */
[----:B------:R1:W4:Y:S02]  /*02e0*/  LDG.E R28, desc[UR6][R6.64] ;  /* 0x00000006061c7981 */ /* 0x000324000c1e1900 */
[C---:B------:R-:W-:Y:S02]  /*02f0*/  IMAD.WIDE R10, R3.reuse, 0x4, R8 ;  /* 0x00000004030a7825 */ /* 0x040fe400078e0208 */
[----:B------:R-:W5:Y:S02]  /*0300*/  LDG.E R8, desc[UR6][R8.64] ;  /* 0x0000000608087981 */ /* 0x000f64000c1e1900 */
[----:B0-----:R-:W-:-:S05]  /*0310*/  IMAD.WIDE R14, R3, 0x4, R10 ;  /* 0x00000004030e7825 */ /* 0x001fca00078e020a */
[----:B------:R-:W5:Y:S04]  /*0320*/  LDG.E R13, desc[UR6][R14.64] ;  /* 0x000000060e0d7981 */ /* 0x000f68000c1e1900 */
[----:B------:R-:W5:Y:S04]  /*0330*/  LDG.E R9, desc[UR6][R10.64] ;  /* 0x000000060a097981 */ /* 0x000f68000c1e1900 */
[----:B------:R-:W5:Y:S04]  /*0340*/  LDG.E R11, desc[UR6][R4.64+-0x4] ;  /* 0xfffffc06040b7981 */ /* 0x000f68000c1e1900 */
[----:B------:R-:W5:Y:S01]  /*0350*/  LDG.E R10, desc[UR6][R4.64+0x8] ;  /* 0x00000806040a7981 */ /* 0x000f62000c1e1900 */
[----:B--2---:R-:W-:Y:S01]  /*0360*/  FFMA R24, R21, R24, R26 ;  /* 0x0000001815187223 */ /* 0x004fe2000000001a */
[----:B------:R-:W-:-:S02]  /*0370*/  IMAD.WIDE R26, R3, 0x4, R14 ;  /* 0x00000004031a7825 */ /* 0x000fc400078e020e */
[----:B------:R-:W2:Y:S04]  /*0380*/  LDG.E R21, desc[UR6][R4.64] ;  /* 0x0000000604157981 */ /* 0x000ea8000c1e1900 */
[----:B------:R-:W2:Y:S01]  /*0390*/  LDG.E R14, desc[UR6][R4.64+0x4] ;  /* 0x00000406040e7981 */ /* 0x000ea2000c1e1900 */
[----:B-1----:R-:W-:-:S03]  /*03a0*/  IMAD.WIDE R6, R3, 0x4, R26 ;  /* 0x0000000403067825 */ /* 0x002fc600078e021a */
[----:B------:R-:W2:Y:S04]  /*03b0*/  LDG.E R15, desc[UR6][R4.64+0xc] ;  /* 0x00000c06040f7981 */ /* 0x000ea8000c1e1900 */
[----:B------:R-:W2:Y:S04]  /*03c0*/  LDG.E R6, desc[UR6][R6.64] ;  /* 0x0000000606067981 */ /* 0x000ea8000c1e1900 */
[----:B------:R-:W2:Y:S01]  /*03d0*/  LDG.E R5, desc[UR6][R26.64] ;  /* 0x000000061a057981 */ /* 0x000ea2000c1e1900 */
[----:B---3--:R-:W-:Y:S01]  /*03e0*/  FFMA R12, R23, R12, R24 ;  /* 0x0000000c170c7223 */ /* 0x008fe20000000018 */
[----:B------:R-:W-:-:S03]  /*03f0*/  IADD3 R20, PT, PT, R20, 0x8, RZ ;  /* 0x0000000814147810 */ /* 0x000fc60007ffe0ff */
[----:B----4-:R-:W-:Y:S01]  /*0400*/  FFMA R12, R29, R28, R12 ;  /* 0x0000001c1d0c7223 */ /* 0x010fe2000000000c */
[----:B------:R-:W-:Y:S02]  /*0410*/  ISETP.NE.AND P1, PT, R20, RZ, PT ;  /* 0x000000ff1400720c */ /* 0x000fe40003f25270 */
[----:B------:R-:W-:Y:S01]  /*0420*/  LEA R22, R3, R22, 0x3 ;  /* 0x0000001603167211 */ /* 0x000fe200078e18ff */
[----:B-----5:R-:W-:Y:S01]  /*0430*/  FFMA R8, R11, R8, R12 ;  /* 0x000000080b087223 */ /* 0x020fe2000000000c */
[----:B------:R-:W-:-:S03]  /*0440*/  IADD3 R2, PT, PT, R2, 0x8, RZ ;  /* 0x0000000802027810 */ /* 0x000fc60007ffe0ff */
[----:B--2---:R-:W-:-:S04]  /*0450*/  FFMA R9, R21, R9, R8 ;  /* 0x0000000915097223 */ /* 0x004fc80000000008 */
[----:B------:R-:W-:-:S04]  /*0460*/  FFMA R9, R14, R13, R9 ;  /* 0x0000000d0e097223 */ /* 0x000fc80000000009 */
[----:B------:R-:W-:-:S04]  /*0470*/  FFMA R10, R10, R5, R9 ;  /* 0x000000050a0a7223 */ /* 0x000fc80000000009 */
[----:B------:R-:W-:Y:S01]  /*0480*/  FFMA R26, R15, R6, R10 ;  /* 0x000000060f1a7223 */ /* 0x000fe2000000000a */
[----:B------:R-:W-:Y:S06]  /*0490*/  @P1 BRA `(.L_x_2) ;  /* 0xfffffffc005c1947 */ /* 0x000fec000383ffff */
.L_x_1:
[----:B------:R-:W-:Y:S05]  /*04a0*/  @!P0 BRA `(.L_x_0) ;  /* 0x0000000000d48947 */ /* 0x000fea0003800000 */
[----:B------:R-:W-:Y:S02]  /*04b0*/  ISETP.GE.U32.AND P0, PT, R25, 0x4, PT ;  /* 0x000000041900780c */ /* 0x000fe40003f06070 */
[----:B------:R-:W-:-:S04]  /*04c0*/  LOP3.LUT R2, R17, 0x3, RZ, 0xc0, !PT ;  /* 0x0000000311027812 */ /* 0x000fc800078ec0ff */
[----:B------:R-:W-:-:S07]  /*04d0*/  ISETP.NE.AND P1, PT, R2, RZ, PT ;  /* 0x000000ff0200720c */ /* 0x000fce0003f25270 */
[----:B------:R-:W-:Y:S06]  /*04e0*/  @!P0 BRA `(.L_x_3) ;  /* 0x0000000000588947 */ /* 0x000fec0003800000 */
[----:B------:R-:W0:Y:S01]  /*04f0*/  LDC.64 R10, c[0x0][0x388] ;  /* 0x0000e200ff0a7b82 */ /* 0x000e220000000a00 */
[----:B------:R-:W-:Y:S01]  /*0500*/  IMAD R9, R19, R3, R16 ;  /* 0x0000000313097224 */ /* 0x000fe200078e0210 */
[----:B------:R-:W-:-:S06]  /*0510*/  IADD3 R7, PT, PT, R18, R19, RZ ;  /* 0x0000001312077210 */ /* 0x000fcc0007ffe0ff */
[----:B------:R-:W1:Y:S01]  /*0520*/  LDC.64 R4, c[0x0][0x380] ;  /* 0x0000e000ff047b82 */ /* 0x000e620000000a00 */
[----:B0-----:R-:W-:-:S04]  /*0530*/  IMAD.WIDE R10, R9, 0x4, R10 ;  /* 0x00000004090a7825 */ /* 0x001fc800078e020a */
[----:B------:R-:W-:Y:S02]  /*0540*/  IMAD.WIDE R12, R3, 0x4, R10 ;  /* 0x00000004030c7825 */ /* 0x000fe400078e020a */
[----:B------:R-:W2:Y:S02]  /*0550*/  LDG.E R10, desc[UR6][R10.64] ;  /* 0x000000060a0a7981 */ /* 0x000ea4000c1e1900 */
[----:B-1----:R-:W-:-:S04]  /*0560*/  IMAD.WIDE R4, R7, 0x4, R4 ;  /* 0x0000000407047825 */ /* 0x002fc800078e0204 */
[C---:B------:R-:W-:Y:S01]  /*0570*/  IMAD.WIDE R6, R3.reuse, 0x4, R12 ;  /* 0x0000000403067825 */ /* 0x040fe200078e020c */
[----:B------:R-:W2:Y:S04]  /*0580*/  LDG.E R15, desc[UR6][R4.64] ;  /* 0x00000006040f7981 */ /* 0x000ea8000c1e1900 */
[----:B------:R-:W3:Y:S01]  /*0590*/  LDG.E R12, desc[UR6][R12.64] ;  /* 0x000000060c0c7981 */ /* 0x000ee2000c1e1900 */
[----:B------:R-:W-:-:S03]  /*05a0*/  IMAD.WIDE R8, R3, 0x4, R6 ;  /* 0x0000000403087825 */ /* 0x000fc600078e0206 */
[----:B------:R-:W3:Y:S04]  /*05b0*/  LDG.E R14, desc[UR6][R4.64+0x4] ;  /* 0x00000406040e7981 */ /* 0x000ee8000c1e1900 */
[----:B------:R-:W4:Y:S04]  /*05c0*/  LDG.E R20, desc[UR6][R6.64] ;  /* 0x0000000606147981 */ /* 0x000f28000c1e1900 */
[----:B------:R-:W4:Y:S04]  /*05d0*/  LDG.E R21, desc[UR6][R4.64+0x8] ;  /* 0x0000080604157981 */ /* 0x000f28000c1e1900 */
[----:B------:R-:W5:Y:S04]  /*05e0*/  LDG.E R23, desc[UR6][R4.64+0xc] ;  /* 0x00000c0604177981 */ /* 0x000f68000c1e1900 */
[----:B------:R-:W5:Y:S01]  /*05f0*/  LDG.E R8, desc[UR6][R8.64] ;  /* 0x0000000608087981 */ /* 0x000f62000c1e1900 */
[----:B------:R-:W-:Y:S01]  /*0600*/  IADD3 R19, PT, PT, R19, 0x4, RZ ;  /* 0x0000000413137810 */ /* 0x000fe20007ffe0ff */
[----:B--2---:R-:W-:-:S04]  /*0610*/  FFMA R15, R15, R10, R26 ;  /* 0x0000000a0f0f7223 */ /* 0x004fc8000000001a */
[----:B---3--:R-:W-:-:S04]  /*0620*/  FFMA R14, R14, R12, R15 ;  /* 0x0000000c0e0e7223 */ /* 0x008fc8000000000f */
[----:B----4-:R-:W-:-:S04]  /*0630*/  FFMA R14, R21, R20, R14 ;  /* 0x00000014150e7223 */ /* 0x010fc8000000000e */
[----:B-----5:R-:W-:-:S07]  /*0640*/  FFMA R26, R23, R8, R14 ;  /* 0x00000008171a7223 */ /* 0x020fce000000000e */
.L_x_3:
[----:B------:R-:W-:Y:S05]  /*0650*/  @!P1 BRA `(.L_x_0) ;  /* 0x0000000000689947 */ /* 0x000fea0003800000 */
[----:B------:R-:W0:Y:S01]  /*0660*/  LDC.64 R10, c[0x0][0x388] ;  /* 0x0000e200ff0a7b82 */ /* 0x000e220000000a00 */
[----:B------:R-:W-:Y:S02]  /*0670*/  ISETP.NE.AND P0, PT, R2, 0x1, PT ;  /* 0x000000010200780c */ /* 0x000fe40003f05270 */
[----:B------:R-:W-:-:S04]  /*0680*/  LOP3.LUT R17, R17, 0x1, RZ, 0xc0, !PT ;  /* 0x0000000111117812 */ /* 0x000fc800078ec0ff */
[----:B------:R-:W-:Y:S01]  /*0690*/  ISETP.NE.U32.AND P1, PT, R17, 0x1, PT ;  /* 0x000000011100780c */ /* 0x000fe20003f25070 */
[----:B------:R-:W1:Y:S06]  /*06a0*/  LDC.64 R8, c[0x0][0x380] ;  /* 0x0000e000ff087b82 */ /* 0x000e6c0000000a00 */
[C---:B------:R-:W-:Y:S01]  /*06b0*/  @P0 IMAD R15, R19.reuse, R3, R16 ;  /* 0x00000003130f0224 */ /* 0x040fe200078e0210 */
[----:B------:R-:W-:Y:S01]  /*06c0*/  @P0 IADD3 R13, PT, PT, R18, R19, RZ ;  /* 0x00000013120d0210 */ /* 0x000fe20007ffe0ff */
[----:B------:R-:W2:Y:S01]  /*06d0*/  LDC.64 R6, c[0x0][0x380] ;  /* 0x0000e000ff067b82 */ /* 0x000ea20000000a00 */
[----:B------:R-:W-:-:S07]  /*06e0*/  @P0 IADD3 R19, PT, PT, R19, 0x2, RZ ;  /* 0x0000000213130810 */ /* 0x000fce0007ffe0ff */
[----:B------:R-:W3:Y:S01]  /*06f0*/  LDC.64 R4, c[0x0][0x388] ;  /* 0x0000e200ff047b82 */ /* 0x000ee20000000a00 */
[----:B0-----:R-:W-:Y:S01]  /*0700*/  @P0 IMAD.WIDE R10, R15, 0x4, R10 ;  /* 0x000000040f0a0825 */ /* 0x001fe200078e020a */
[----:B------:R-:W-:-:S03]  /*0710*/  @!P1 IADD3 R15, PT, PT, R18, R19, RZ ;  /* 0x00000013120f9210 */ /* 0x000fc60007ffe0ff */
[----:B------:R-:W-:Y:S01]  /*0720*/  @!P1 IMAD R19, R19, R3, R16 ;  /* 0x0000000313139224 */ /* 0x000fe200078e0210 */
[----:B------:R-:W4:Y:S01]  /*0730*/  @P0 LDG.E R2, desc[UR6][R10.64] ;  /* 0x000000060a020981 */ /* 0x000f22000c1e1900 */
[----:B-1----:R-:W-:-:S04]  /*0740*/  @P0 IMAD.WIDE R8, R13, 0x4, R8 ;  /* 0x000000040d080825 */ /* 0x002fc800078e0208 */
[----:B------:R-:W-:Y:S01]  /*0750*/  @P0 IMAD.WIDE R12, R3, 0x4, R10 ;  /* 0x00000004030c0825 */ /* 0x000fe200078e020a */
[----:B------:R-:W4:Y:S03]  /*0760*/  @P0 LDG.E R17, desc[UR6][R8.64] ;  /* 0x0000000608110981 */ /* 0x000f26000c1e1900 */
[----:B--2---:R-:W-:Y:S01]  /*0770*/  @!P1 IMAD.WIDE R6, R15, 0x4, R6 ;  /* 0x000000040f069825 */ /* 0x004fe200078e0206 */
[----:B------:R-:W2:Y:S04]  /*0780*/  @P0 LDG.E R21, desc[UR6][R8.64+0x4] ;  /* 0x0000040608150981 */ /* 0x000ea8000c1e1900 */
[----:B------:R-:W2:Y:S01]  /*0790*/  @P0 LDG.E R12, desc[UR6][R12.64] ;  /* 0x000000060c0c0981 */ /* 0x000ea2000c1e1900 */
[----:B---3--:R-:W-:-:S03]  /*07a0*/  @!P1 IMAD.WIDE R4, R19, 0x4, R4 ;  /* 0x0000000413049825 */ /* 0x008fc600078e0204 */
[----:B------:R-:W3:Y:S04]  /*07b0*/  @!P1 LDG.E R7, desc[UR6][R6.64] ;  /* 0x0000000606079981 */ /* 0x000ee8000c1e1900 */
[----:B------:R-:W3:Y:S01]  /*07c0*/  @!P1 LDG.E R4, desc[UR6][R4.64] ;  /* 0x0000000604049981 */ /* 0x000ee2000c1e1900 */
[----:B----4-:R-:W-:-:S04]  /*07d0*/  @P0 FFMA R2, R17, R2, R26 ;  /* 0x0000000211020223 */ /* 0x010fc8000000001a */
[----:B--2---:R-:W-:-:S04]  /*07e0*/  @P0 FFMA R26, R21, R12, R2 ;  /* 0x0000000c151a0223 */ /* 0x004fc80000000002 */
[----:B---3--:R-:W-:-:S07]  /*07f0*/  @!P1 FFMA R26, R7, R4, R26 ;  /* 0x00000004071a9223 */ /* 0x008fce000000001a */
.L_x_0:
[----:B------:R-:W0:Y:S01]  /*0800*/  LDC.64 R4, c[0x0][0x390] ;  /* 0x0000e400ff047b82 */ /* 0x000e220000000a00 */
[----:B------:R-:W-:Y:S01]  /*0810*/  IMAD R3, R0, R3, R16 ;  /* 0x0000000300037224 */ /* 0x000fe200078e0210 */
[----:B------:R-:W1:Y:S01]  /*0820*/  LDCU UR4, c[0x0][0x3a8] ;  /* 0x00007500ff0477ac */ /* 0x000e620008000800 */
[----:B------:R-:W2:Y:S02]  /*0830*/  LDCU UR5, c[0x0][0x3a4] ;  /* 0x00007480ff0577ac */ /* 0x000ea40008000800 */
[----:B0-----:R-:W-:-:S05]  /*0840*/  IMAD.WIDE R2, R3, 0x4, R4 ;  /* 0x0000000403027825 */ /* 0x001fca00078e0204 */
[----:B------:R-:W1:Y:S02]  /*0850*/  LDG.E R0, desc[UR6][R2.64] ;  /* 0x0000000602007981 */ /* 0x000e64000c1e1900 */
[----:B-1----:R-:W-:-:S04]  /*0860*/  FMUL R5, R0, UR4 ;  /* 0x0000000400057c20 */ /* 0x002fc80008400000 */
[----:B--2---:R-:W-:-:S05]  /*0870*/  FFMA R5, R26, UR5, R5 ;  /* 0x000000051a057c23 */ /* 0x004fca0008000005 */
[----:B------:R-:W-:Y:S01]  /*0880*/  STG.E desc[UR6][R2.64], R5 ;  /* 0x0000000502007986 */ /* 0x000fe2000c101906 */
[----:B------:R-:W-:Y:S05]  /*0890*/  EXIT ;  /* 0x000000000000794d */ /* 0x000fea0003800000 */
.L_x_4:
[----:B------:R-:W-:-:S00]  /*08a0*/  BRA `(.L_x_4) ;  /* 0xfffffffc00fc7947 */ /* 0x000fc0000383ffff */
[----:B------:R-:W-:-:S00]  /*08b0*/  NOP ;  /* 0x0000000000007918 */ /* 0x000fc00000000000 */
        /* <DEDUP_REMOVED lines=12> */
.L_x_5:


//--------------------- .nv.shared.reserved.0     --------------------------
	.section	.nv.shared.reserved.0,"aw",@nobits
	.weak		__nv_reservedSMEM_offset_0_alias
	.size		__nv_reservedSMEM_offset_0_alias, 0, 64
	.other		__nv_reservedSMEM_offset_0_alias,@"STO_CUDA_RESERVED_SHARED STV_DEFAULT"
__nv_reservedSMEM_offset_0_alias:
	.zero		0
	.zero		64


//--------------------- .nv.constant0._Z26matmul_global_mem_coalesceILj32EEvPKfS1_Pfiiiff --------------------------
	.section	.nv.constant0._Z26matmul_global_mem_coalesceILj32EEvPKfS1_Pfiiiff,"a",@progbits
	.sectionflags	@""
	.align	4
.nv.constant0._Z26matmul_global_mem_coalesceILj32EEvPKfS1_Pfiiiff:
	.zero		940


//--------------------- SYMBOLS --------------------------

	.type		.nv.reservedSmem.offset0,@object
	.size		.nv.reservedSmem.offset0,0x4
